//
// Generated by NVIDIA NVVM Compiler
//
// Compiler Build ID: CL-36424714
// Cuda compilation tools, release 13.0, V13.0.88
// Based on NVVM 20.0.0
//

.version 9.0
.target sm_100
.address_size 64

	// .globl	_Z6squarePiS_

.visible .entry _Z6squarePiS_(
	.param .u64 .ptr .align 1 _Z6squarePiS__param_0,
	.param .u64 .ptr .align 1 _Z6squarePiS__param_1
)
{
	.reg .b32 	%r<7>;
	.reg .b64 	%rd<8>;

	ld.param.u64 	%rd1, [_Z6squarePiS__param_0];
	ld.param.u64 	%rd2, [_Z6squarePiS__param_1];
	cvta.to.global.u64 	%rd3, %rd2;
	cvta.to.global.u64 	%rd4, %rd1;
	mov.u32 	%r1, %ctaid.x;
	mov.u32 	%r2, %ntid.x;
	mov.u32 	%r3, %tid.x;
	mad.lo.s32 	%r4, %r1, %r2, %r3;
	mul.wide.s32 	%rd5, %r4, 4;
	add.s64 	%rd6, %rd4, %rd5;
	ld.global.u32 	%r5, [%rd6];
	mul.lo.s32 	%r6, %r5, %r5;
	add.s64 	%rd7, %rd3, %rd5;
	st.global.u32 	[%rd7], %r6;
	ret;

}


// ===== COMPILED SASS (sm_100) =====

	.target	sm_100

	.elftype	@"ET_EXEC"


//--------------------- .note.nv.tkinfo           --------------------------
	.section	.note.nv.tkinfo,"",@"SHT_NOTE"
	.sectionflags	@"SHF_NOTE_NV_TKINFO"
	.tkinfo
        /*0018*/ 	.word	0x00000002
        /*0030*/ 	.string	""
        /*0030*/ 	.string	"ptxas"
        /*0030*/ 	.string	"Cuda compilation tools, release 13.0, V13.0.88"
        /*0030*/ 	.string	"Build cuda_13.0.r13.0/compiler.36424714_0"
        /*0030*/ 	.string	"-arch sm_100 -m 64 "



//--------------------- .note.nv.cuinfo           --------------------------
	.section	.note.nv.cuinfo,"",@"SHT_NOTE"
	.sectionflags	@"SHF_NOTE_NV_CUINFO"
        /*0018*/ 	.short	0x0002
        /*001a*/ 	.short	0x0064
        /*001c*/ 	.short	0x0082
	.zero		2


//--------------------- .nv.info                  --------------------------
	.section	.nv.info,"",@"SHT_CUDA_INFO"
	.align	4


	//----- nvinfo : EIATTR_REGCOUNT
	.align		4
        /*0000*/ 	.byte	0x04, 0x2f
        /*0002*/ 	.short	(.L_1 - .L_0)
	.align		4
.L_0:
        /*0004*/ 	.word	index@(_Z6squarePiS_)
        /*0008*/ 	.word	0x0000000a


	//----- nvinfo : EIATTR_FRAME_SIZE
	.align		4
.L_1:
        /*000c*/ 	.byte	0x04, 0x11
        /*000e*/ 	.short	(.L_3 - .L_2)
	.align		4
.L_2:
        /*0010*/ 	.word	index@(_Z6squarePiS_)
        /*0014*/ 	.word	0x00000000


	//----- nvinfo : EIATTR_MIN_STACK_SIZE
	.align		4
.L_3:
        /*0018*/ 	.byte	0x04, 0x12
        /*001a*/ 	.short	(.L_5 - .L_4)
	.align		4
.L_4:
        /*001c*/ 	.word	index@(_Z6squarePiS_)
        /*0020*/ 	.word	0x00000000
.L_5:


//--------------------- .nv.compat                --------------------------
	.section	.nv.compat,"",@"SHT_CUDA_COMPAT_INFO"
	.align	4
        /*0000*/ 	.byte	0x02, 0x09, 0x00, 0x00, 0x02, 0x02, 0x01, 0x00, 0x02, 0x05, 0x05, 0x00, 0x03, 0x07, 0x01, 0x01
        /*0010*/ 	.byte	0x02, 0x03, 0x00, 0x00, 0x02, 0x06, 0x01, 0x00, 0x04, 0x0b, 0x08, 0x00, 0x09, 0x00, 0x00, 0x00
        /*0020*/ 	.byte	0x00, 0x00, 0x00, 0x00


//--------------------- .nv.info._Z6squarePiS_    --------------------------
	.section	.nv.info._Z6squarePiS_,"",@"SHT_CUDA_INFO"
	.sectionflags	@""
	.align	4


	//----- nvinfo : EIATTR_CUDA_API_VERSION
	.align		4
        /*0000*/ 	.byte	0x04, 0x37
        /*0002*/ 	.short	(.L_7 - .L_6)
.L_6:
        /*0004*/ 	.word	0x00000082


	//----- nvinfo : EIATTR_KPARAM_INFO
	.align		4
.L_7:
        /*0008*/ 	.byte	0x04, 0x17
        /*000a*/ 	.short	(.L_9 - .L_8)
.L_8:
        /*000c*/ 	.word	0x00000000
        /*0010*/ 	.short	0x0001
        /*0012*/ 	.short	0x0008
        /*0014*/ 	.byte	0x00, 0xf5, 0x21, 0x00


	//----- nvinfo : EIATTR_KPARAM_INFO
	.align		4
.L_9:
        /*0018*/ 	.byte	0x04, 0x17
        /*001a*/ 	.short	(.L_11 - .L_10)
.L_10:
        /*001c*/ 	.word	0x00000000
        /*0020*/ 	.short	0x0000
        /*0022*/ 	.short	0x0000
        /*0024*/ 	.byte	0x00, 0xf5, 0x21, 0x00


	//----- nvinfo : EIATTR_SPARSE_MMA_MASK
	.align		4
.L_11:
        /*0028*/ 	.byte	0x03, 0x50
        /*002a*/ 	.short	0x0000


	//----- nvinfo : EIATTR_MAXREG_COUNT
	.align		4
        /*002c*/ 	.byte	0x03, 0x1b
        /*002e*/ 	.short	0x00ff


	//----- nvinfo : EIATTR_MERCURY_ISA_VERSION
	.align		4
        /*0030*/ 	.byte	0x03, 0x5f
        /*0032*/ 	.short	0x0101


	//----- nvinfo : EIATTR_VRC_CTA_INIT_COUNT
	.align		4
        /*0034*/ 	.byte	0x02, 0x4a
	.zero		1
	.zero		1


	//----- nvinfo : EIATTR_EXIT_INSTR_OFFSETS
	.align		4
        /*0038*/ 	.byte	0x04, 0x1c
        /*003a*/ 	.short	(.L_13 - .L_12)


	//   ....[0]....
.L_12:
        /*003c*/ 	.word	0x000000d0


	//----- nvinfo : EIATTR_CBANK_PARAM_SIZE
	.align		4
.L_13:
        /*0040*/ 	.byte	0x03, 0x19
        /*0042*/ 	.short	0x0010


	//----- nvinfo : EIATTR_PARAM_CBANK
	.align		4
        /*0044*/ 	.byte	0x04, 0x0a
        /*0046*/ 	.short	(.L_15 - .L_14)
	.align		4
.L_14:
        /*0048*/ 	.word	index@(.nv.constant0._Z6squarePiS_)
        /*004c*/ 	.short	0x0380
        /*004e*/ 	.short	0x0010


	//----- nvinfo : EIATTR_SW_WAR
	.align		4
.L_15:
        /*0050*/ 	.byte	0x04, 0x36
        /*0052*/ 	.short	(.L_17 - .L_16)
.L_16:
        /*0054*/ 	.word	0x00000008
.L_17:


//--------------------- .nv.callgraph             --------------------------
	.section	.nv.callgraph,"",@"SHT_CUDA_CALLGRAPH"
	.align	4
	.sectionentsize	8
	.align		4
        /*0000*/ 	.word	0x00000000
	.align		4
        /*0004*/ 	.word	0xffffffff
	.align		4
        /*0008*/ 	.word	0x00000000
	.align		4
        /*000c*/ 	.word	0xfffffffe
	.align		4
        /*0010*/ 	.word	0x00000000
	.align		4
        /*0014*/ 	.word	0xfffffffd
	.align		4
        /*0018*/ 	.word	0x00000000
	.align		4
        /*001c*/ 	.word	0xfffffffc


//--------------------- .text._Z6squarePiS_       --------------------------
	.section	.text._Z6squarePiS_,"ax",@progbits
	.align	128
        .global         _Z6squarePiS_
        .type           _Z6squarePiS_,@function
        .size           _Z6squarePiS_,(.L_x_1 - _Z6squarePiS_)
        .other          _Z6squarePiS_,@"STO_CUDA_ENTRY STV_DEFAULT"
_Z6squarePiS_:
.text._Z6squarePiS_:
[----:B------:R-:W-:Y:S01]  /*0000*/  LDC R1, c[0x0][0x37c] ;  /* 0x0000df00ff017b82 */ /* 0x000fe20000000800 */
[----:B------:R-:W0:Y:S07]  /*0010*/  S2R R0, SR_TID.X ;  /* 0x0000000000007919 */ /* 0x000e2e0000002100 */
[----:B------:R-:W0:Y:S01]  /*0020*/  S2UR UR6, SR_CTAID.X ;  /* 0x00000000000679c3 */ /* 0x000e220000002500 */
[----:B------:R-:W1:Y:S07]  /*0030*/  LDCU.64 UR4, c[0x0][0x358] ;  /* 0x00006b00ff0477ac */ /* 0x000e6e0008000a00 */
[----:B------:R-:W0:Y:S08]  /*0040*/  LDC R7, c[0x0][0x360] ;  /* 0x0000d800ff077b82 */ /* 0x000e300000000800 */
[----:B------:R-:W2:Y:S08]  /*0050*/  LDC.64 R2, c[0x0][0x380] ;  /* 0x0000e000ff027b82 */ /* 0x000eb00000000a00 */
[----:B------:R-:W3:Y:S01]  /*0060*/  LDC.64 R4, c[0x0][0x388] ;  /* 0x0000e200ff047b82 */ /* 0x000ee20000000a00 */
[----:B0-----:R-:W-:-:S04]  /*0070*/  IMAD R7, R7, UR6, R0 ;  /* 0x0000000607077c24 */ /* 0x001fc8000f8e0200 */
[----:B--2---:R-:W-:-:S06]  /*0080*/  IMAD.WIDE R2, R7, 0x4, R2 ;  /* 0x0000000407027825 */ /* 0x004fcc00078e0202 */
[----:B-1----:R-:W2:Y:S01]  /*0090*/  LDG.E R2, desc[UR4][R2.64] ;  /* 0x0000000402027981 */ /* 0x002ea2000c1e1900 */
[----:B---3--:R-:W-:-:S04]  /*00a0*/  IMAD.WIDE R4, R7, 0x4, R4 ;  /* 0x0000000407047825 */ /* 0x008fc800078e0204 */
[----:B--2---:R-:W-:-:S05]  /*00b0*/  IMAD R7, R2, R2, RZ ;  /* 0x0000000202077224 */ /* 0x004fca00078e02ff */
[----:B------:R-:W-:Y:S01]  /*00c0*/  STG.E desc[UR4][R4.64], R7 ;  /* 0x0000000704007986 */ /* 0x000fe2000c101904 */
[----:B------:R-:W-:Y:S05]  /*00d0*/  EXIT ;  /* 0x000000000000794d */ /* 0x000fea0003800000 */
.L_x_0:
[----:B------:R-:W-:-:S00]  /*00e0*/  BRA `(.L_x_0) ;  /* 0xfffffffc00fc7947 */ /* 0x000fc0000383ffff */
[----:B------:R-:W-:-:S00]  /*00f0*/  NOP ;  /* 0x0000000000007918 */ /* 0x000fc00000000000 */
        /* <DEDUP_REMOVED lines=8> */
.L_x_1:


//--------------------- .nv.shared.reserved.0     --------------------------
	.section	.nv.shared.reserved.0,"aw",@nobits
	.weak		__nv_reservedSMEM_offset_0_alias
	.size		__nv_reservedSMEM_offset_0_alias, 0, 64
	.other		__nv_reservedSMEM_offset_0_alias,@"STO_CUDA_RESERVED_SHARED STV_DEFAULT"
__nv_reservedSMEM_offset_0_alias:
	.zero		0
	.zero		64


//--------------------- .nv.constant0._Z6squarePiS_ --------------------------
	.section	.nv.constant0._Z6squarePiS_,"a",@progbits
	.sectionflags	@""
	.align	4
.nv.constant0._Z6squarePiS_:
	.zero		912


//--------------------- SYMBOLS --------------------------

	.type		.nv.reservedSmem.offset0,@object
	.size		.nv.reservedSmem.offset0,0x4
